//
// Generated by NVIDIA NVVM Compiler
//
// Compiler Build ID: CL-36424714
// Cuda compilation tools, release 13.0, V13.0.88
// Based on NVVM 20.0.0
//

.version 9.0
.target sm_100
.address_size 64

	// .globl	_Z11findMaxDatePlS_i
// _ZZ11findMaxDatePlS_iE10warp_maxes has been demoted

.visible .entry _Z11findMaxDatePlS_i(
	.param .u64 .ptr .align 1 _Z11findMaxDatePlS_i_param_0,
	.param .u64 .ptr .align 1 _Z11findMaxDatePlS_i_param_1,
	.param .u32 _Z11findMaxDatePlS_i_param_2
)
{
	.reg .pred 	%p<27>;
	.reg .b32 	%r<56>;
	.reg .b64 	%rd<38>;
	// demoted variable
	.shared .align 8 .b8 _ZZ11findMaxDatePlS_iE10warp_maxes[256];
	ld.param.u64 	%rd9, [_Z11findMaxDatePlS_i_param_0];
	ld.param.u64 	%rd11, [_Z11findMaxDatePlS_i_param_1];
	ld.param.u32 	%r5, [_Z11findMaxDatePlS_i_param_2];
	cvta.to.global.u64 	%rd1, %rd11;
	mov.u32 	%r6, %ctaid.x;
	mov.u32 	%r1, %ntid.x;
	mov.u32 	%r2, %tid.x;
	mad.lo.s32 	%r3, %r6, %r1, %r2;
	and.b32  	%r4, %r2, 31;
	setp.ge.s32 	%p1, %r3, %r5;
	mov.b64 	%rd36, -9223372036854775808;
	@%p1 bra 	$L__BB0_2;
	cvta.to.global.u64 	%rd12, %rd9;
	mul.wide.s32 	%rd13, %r3, 8;
	add.s64 	%rd14, %rd12, %rd13;
	ld.global.u64 	%rd36, [%rd14];
$L__BB0_2:
	// begin inline asm
	mov.b64 {%r7,%r8}, %rd36;
	// end inline asm
	shfl.sync.down.b32	%r10|%p2, %r8, 16, 31, -1;
	shfl.sync.down.b32	%r9|%p3, %r7, 16, 31, -1;
	// begin inline asm
	mov.b64 %rd16, {%r9,%r10};
	// end inline asm
	max.s64 	%rd17, %rd36, %rd16;
	// begin inline asm
	mov.b64 {%r11,%r12}, %rd17;
	// end inline asm
	shfl.sync.down.b32	%r14|%p4, %r12, 8, 31, -1;
	shfl.sync.down.b32	%r13|%p5, %r11, 8, 31, -1;
	// begin inline asm
	mov.b64 %rd18, {%r13,%r14};
	// end inline asm
	max.s64 	%rd19, %rd17, %rd18;
	// begin inline asm
	mov.b64 {%r15,%r16}, %rd19;
	// end inline asm
	shfl.sync.down.b32	%r18|%p6, %r16, 4, 31, -1;
	shfl.sync.down.b32	%r17|%p7, %r15, 4, 31, -1;
	// begin inline asm
	mov.b64 %rd20, {%r17,%r18};
	// end inline asm
	max.s64 	%rd21, %rd19, %rd20;
	// begin inline asm
	mov.b64 {%r19,%r20}, %rd21;
	// end inline asm
	shfl.sync.down.b32	%r22|%p8, %r20, 2, 31, -1;
	shfl.sync.down.b32	%r21|%p9, %r19, 2, 31, -1;
	// begin inline asm
	mov.b64 %rd22, {%r21,%r22};
	// end inline asm
	max.s64 	%rd23, %rd21, %rd22;
	// begin inline asm
	mov.b64 {%r23,%r24}, %rd23;
	// end inline asm
	shfl.sync.down.b32	%r26|%p10, %r24, 1, 31, -1;
	shfl.sync.down.b32	%r25|%p11, %r23, 1, 31, -1;
	// begin inline asm
	mov.b64 %rd24, {%r25,%r26};
	// end inline asm
	max.s64 	%rd4, %rd23, %rd24;
	setp.ne.s32 	%p12, %r4, 0;
	@%p12 bra 	$L__BB0_4;
	shr.u32 	%r27, %r2, 2;
	and.b32  	%r28, %r27, 248;
	mov.u32 	%r29, _ZZ11findMaxDatePlS_iE10warp_maxes;
	add.s32 	%r30, %r29, %r28;
	st.shared.u64 	[%r30], %rd4;
$L__BB0_4:
	bar.sync 	0;
	setp.gt.u32 	%p13, %r2, 31;
	@%p13 bra 	$L__BB0_9;
	add.s32 	%r31, %r1, 31;
	shr.u32 	%r32, %r31, 5;
	setp.ge.u32 	%p14, %r4, %r32;
	@%p14 bra 	$L__BB0_9;
	setp.ne.s32 	%p15, %r4, 0;
	shl.b32 	%r53, %r4, 3;
	mov.u32 	%r54, _ZZ11findMaxDatePlS_iE10warp_maxes;
	add.s32 	%r55, %r54, %r53;
	ld.shared.u64 	%rd25, [%r55];
	// begin inline asm
	mov.b64 {%r33,%r34}, %rd25;
	// end inline asm
	shfl.sync.down.b32	%r36|%p16, %r34, 16, 31, -1;
	shfl.sync.down.b32	%r35|%p17, %r33, 16, 31, -1;
	// begin inline asm
	mov.b64 %rd26, {%r35,%r36};
	// end inline asm
	max.s64 	%rd27, %rd25, %rd26;
	// begin inline asm
	mov.b64 {%r37,%r38}, %rd27;
	// end inline asm
	shfl.sync.down.b32	%r40|%p18, %r38, 8, 31, -1;
	shfl.sync.down.b32	%r39|%p19, %r37, 8, 31, -1;
	// begin inline asm
	mov.b64 %rd28, {%r39,%r40};
	// end inline asm
	max.s64 	%rd29, %rd27, %rd28;
	// begin inline asm
	mov.b64 {%r41,%r42}, %rd29;
	// end inline asm
	shfl.sync.down.b32	%r44|%p20, %r42, 4, 31, -1;
	shfl.sync.down.b32	%r43|%p21, %r41, 4, 31, -1;
	// begin inline asm
	mov.b64 %rd30, {%r43,%r44};
	// end inline asm
	max.s64 	%rd31, %rd29, %rd30;
	// begin inline asm
	mov.b64 {%r45,%r46}, %rd31;
	// end inline asm
	shfl.sync.down.b32	%r48|%p22, %r46, 2, 31, -1;
	shfl.sync.down.b32	%r47|%p23, %r45, 2, 31, -1;
	// begin inline asm
	mov.b64 %rd32, {%r47,%r48};
	// end inline asm
	max.s64 	%rd33, %rd31, %rd32;
	// begin inline asm
	mov.b64 {%r49,%r50}, %rd33;
	// end inline asm
	shfl.sync.down.b32	%r52|%p24, %r50, 1, 31, -1;
	shfl.sync.down.b32	%r51|%p25, %r49, 1, 31, -1;
	// begin inline asm
	mov.b64 %rd34, {%r51,%r52};
	// end inline asm
	max.s64 	%rd5, %rd33, %rd34;
	@%p15 bra 	$L__BB0_9;
	ld.global.u64 	%rd37, [%rd1];
$L__BB0_8:
	max.s64 	%rd35, %rd5, %rd37;
	atom.relaxed.global.cas.b64 	%rd8, [%rd1], %rd37, %rd35;
	setp.ne.s64 	%p26, %rd37, %rd8;
	mov.u64 	%rd37, %rd8;
	@%p26 bra 	$L__BB0_8;
$L__BB0_9:
	ret;

}


// ===== COMPILED SASS (sm_100) =====

	.target	sm_100

	.elftype	@"ET_EXEC"


//--------------------- .note.nv.tkinfo           --------------------------
	.section	.note.nv.tkinfo,"",@"SHT_NOTE"
	.sectionflags	@"SHF_NOTE_NV_TKINFO"
	.tkinfo
        /*0018*/ 	.word	0x00000002
        /*0030*/ 	.string	""
        /*0030*/ 	.string	"ptxas"
        /*0030*/ 	.string	"Cuda compilation tools, release 13.0, V13.0.88"
        /*0030*/ 	.string	"Build cuda_13.0.r13.0/compiler.36424714_0"
        /*0030*/ 	.string	"-arch sm_100 -m 64 "



//--------------------- .note.nv.cuinfo           --------------------------
	.section	.note.nv.cuinfo,"",@"SHT_NOTE"
	.sectionflags	@"SHF_NOTE_NV_CUINFO"
        /*0018*/ 	.short	0x0002
        /*001a*/ 	.short	0x0064
        /*001c*/ 	.short	0x0082
	.zero		2


//--------------------- .nv.info                  --------------------------
	.section	.nv.info,"",@"SHT_CUDA_INFO"
	.align	4


	//----- nvinfo : EIATTR_REGCOUNT
	.align		4
        /*0000*/ 	.byte	0x04, 0x2f
        /*0002*/ 	.short	(.L_1 - .L_0)
	.align		4
.L_0:
        /*0004*/ 	.word	index@(_Z11findMaxDatePlS_i)
        /*0008*/ 	.word	0x00000012


	//----- nvinfo : EIATTR_FRAME_SIZE
	.align		4
.L_1:
        /*000c*/ 	.byte	0x04, 0x11
        /*000e*/ 	.short	(.L_3 - .L_2)
	.align		4
.L_2:
        /*0010*/ 	.word	index@(_Z11findMaxDatePlS_i)
        /*0014*/ 	.word	0x00000000


	//----- nvinfo : EIATTR_MIN_STACK_SIZE
	.align		4
.L_3:
        /*0018*/ 	.byte	0x04, 0x12
        /*001a*/ 	.short	(.L_5 - .L_4)
	.align		4
.L_4:
        /*001c*/ 	.word	index@(_Z11findMaxDatePlS_i)
        /*0020*/ 	.word	0x00000000
.L_5:


//--------------------- .nv.compat                --------------------------
	.section	.nv.compat,"",@"SHT_CUDA_COMPAT_INFO"
	.align	4
        /*0000*/ 	.byte	0x02, 0x09, 0x00, 0x00, 0x02, 0x02, 0x01, 0x00, 0x02, 0x05, 0x05, 0x00, 0x03, 0x07, 0x01, 0x01
        /*0010*/ 	.byte	0x02, 0x03, 0x00, 0x00, 0x02, 0x06, 0x01, 0x00, 0x04, 0x0b, 0x08, 0x00, 0x09, 0x00, 0x00, 0x00
        /*0020*/ 	.byte	0x00, 0x00, 0x00, 0x00


//--------------------- .nv.info._Z11findMaxDatePlS_i --------------------------
	.section	.nv.info._Z11findMaxDatePlS_i,"",@"SHT_CUDA_INFO"
	.sectionflags	@""
	.align	4


	//----- nvinfo : EIATTR_CUDA_API_VERSION
	.align		4
        /*0000*/ 	.byte	0x04, 0x37
        /*0002*/ 	.short	(.L_7 - .L_6)
.L_6:
        /*0004*/ 	.word	0x00000082


	//----- nvinfo : EIATTR_KPARAM_INFO
	.align		4
.L_7:
        /*0008*/ 	.byte	0x04, 0x17
        /*000a*/ 	.short	(.L_9 - .L_8)
.L_8:
        /*000c*/ 	.word	0x00000000
        /*0010*/ 	.short	0x0002
        /*0012*/ 	.short	0x0010
        /*0014*/ 	.byte	0x00, 0xf0, 0x11, 0x00


	//----- nvinfo : EIATTR_KPARAM_INFO
	.align		4
.L_9:
        /*0018*/ 	.byte	0x04, 0x17
        /*001a*/ 	.short	(.L_11 - .L_10)
.L_10:
        /*001c*/ 	.word	0x00000000
        /*0020*/ 	.short	0x0001
        /*0022*/ 	.short	0x0008
        /*0024*/ 	.byte	0x00, 0xf5, 0x21, 0x00


	//----- nvinfo : EIATTR_KPARAM_INFO
	.align		4
.L_11:
        /*0028*/ 	.byte	0x04, 0x17
        /*002a*/ 	.short	(.L_13 - .L_12)
.L_12:
        /*002c*/ 	.word	0x00000000
        /*0030*/ 	.short	0x0000
        /*0032*/ 	.short	0x0000
        /*0034*/ 	.byte	0x00, 0xf5, 0x21, 0x00


	//----- nvinfo : EIATTR_SPARSE_MMA_MASK
	.align		4
.L_13:
        /*0038*/ 	.byte	0x03, 0x50
        /*003a*/ 	.short	0x0000


	//----- nvinfo : EIATTR_MAXREG_COUNT
	.align		4
        /*003c*/ 	.byte	0x03, 0x1b
        /*003e*/ 	.short	0x00ff


	//----- nvinfo : EIATTR_NUM_BARRIERS
	.align		4
        /*0040*/ 	.byte	0x02, 0x4c
        /*0042*/ 	.byte	0x01
	.zero		1


	//----- nvinfo : EIATTR_MERCURY_ISA_VERSION
	.align		4
        /*0044*/ 	.byte	0x03, 0x5f
        /*0046*/ 	.short	0x0101


	//----- nvinfo : EIATTR_COOP_GROUP_MASK_REGIDS
	.align		4
        /*0048*/ 	.byte	0x04, 0x29
        /*004a*/ 	.short	(.L_15 - .L_14)


	//   ....[0]....
.L_14:
        /*004c*/ 	.word	0xffffffff


	//   ....[1]....
        /*0050*/ 	.word	0xffffffff


	//   ....[2]....
        /*0054*/ 	.word	0xffffffff


	//   ....[3]....
        /*0058*/ 	.word	0xffffffff


	//   ....[4]....
        /*005c*/ 	.word	0xffffffff


	//   ....[5]....
        /*0060*/ 	.word	0xffffffff


	//   ....[6]....
        /*0064*/ 	.word	0xffffffff


	//   ....[7]....
        /*0068*/ 	.word	0xffffffff


	//   ....[8]....
        /*006c*/ 	.word	0xffffffff


	//   ....[9]....
        /*0070*/ 	.word	0xffffffff


	//   ....[10]....
        /*0074*/ 	.word	0xffffffff


	//   ....[11]....
        /*0078*/ 	.word	0xffffffff


	//   ....[12]....
        /*007c*/ 	.word	0xffffffff


	//   ....[13]....
        /*0080*/ 	.word	0xffffffff


	//   ....[14]....
        /*0084*/ 	.word	0xffffffff


	//   ....[15]....
        /*0088*/ 	.word	0xffffffff


	//   ....[16]....
        /*008c*/ 	.word	0xffffffff


	//   ....[17]....
        /*0090*/ 	.word	0xffffffff


	//   ....[18]....
        /*0094*/ 	.word	0xffffffff


	//   ....[19]....
        /*0098*/ 	.word	0xffffffff


	//----- nvinfo : EIATTR_COOP_GROUP_INSTR_OFFSETS
	.align		4
.L_15:
        /*009c*/ 	.byte	0x04, 0x28
        /*009e*/ 	.short	(.L_17 - .L_16)


	//   ....[0]....
.L_16:
        /*00a0*/ 	.word	0x000000e0


	//   ....[1]....
        /*00a4*/ 	.word	0x000000f0


	//   ....[2]....
        /*00a8*/ 	.word	0x00000140


	//   ....[3]....
        /*00ac*/ 	.word	0x00000150


	//   ....[4]....
        /*00b0*/ 	.word	0x000001a0


	//   ....[5]....
        /*00b4*/ 	.word	0x000001b0


	//   ....[6]....
        /*00b8*/ 	.word	0x00000210


	//   ....[7]....
        /*00bc*/ 	.word	0x00000230


	//   ....[8]....
        /*00c0*/ 	.word	0x000002a0


	//   ....[9]....
        /*00c4*/ 	.word	0x000002c0


	//   ....[10]....
        /*00c8*/ 	.word	0x00000400


	//   ....[11]....
        /*00cc*/ 	.word	0x00000410


	//   ....[12]....
        /*00d0*/ 	.word	0x00000460


	//   ....[13]....
        /*00d4*/ 	.word	0x00000470


	//   ....[14]....
        /*00d8*/ 	.word	0x000004c0


	//   ....[15]....
        /*00dc*/ 	.word	0x000004d0


	//   ....[16]....
        /*00e0*/ 	.word	0x00000520


	//   ....[17]....
        /*00e4*/ 	.word	0x00000530


	//   ....[18]....
        /*00e8*/ 	.word	0x00000580


	//   ....[19]....
        /*00ec*/ 	.word	0x00000590


	//----- nvinfo : EIATTR_VRC_CTA_INIT_COUNT
	.align		4
.L_17:
        /*00f0*/ 	.byte	0x02, 0x4a
	.zero		1
	.zero		1


	//----- nvinfo : EIATTR_EXIT_INSTR_OFFSETS
	.align		4
        /*00f4*/ 	.byte	0x04, 0x1c
        /*00f6*/ 	.short	(.L_19 - .L_18)


	//   ....[0]....
.L_18:
        /*00f8*/ 	.word	0x00000360


	//   ....[1]....
        /*00fc*/ 	.word	0x000003a0


	//   ....[2]....
        /*0100*/ 	.word	0x000005a0


	//   ....[3]....
        /*0104*/ 	.word	0x000006e0


	//----- nvinfo : EIATTR_CRS_STACK_SIZE
	.align		4
.L_19:
        /*0108*/ 	.byte	0x04, 0x1e
        /*010a*/ 	.short	(.L_21 - .L_20)
.L_20:
        /*010c*/ 	.word	0x00000000


	//----- nvinfo : EIATTR_CBANK_PARAM_SIZE
	.align		4
.L_21:
        /*0110*/ 	.byte	0x03, 0x19
        /*0112*/ 	.short	0x0014


	//----- nvinfo : EIATTR_PARAM_CBANK
	.align		4
        /*0114*/ 	.byte	0x04, 0x0a
        /*0116*/ 	.short	(.L_23 - .L_22)
	.align		4
.L_22:
        /*0118*/ 	.word	index@(.nv.constant0._Z11findMaxDatePlS_i)
        /*011c*/ 	.short	0x0380
        /*011e*/ 	.short	0x0014


	//----- nvinfo : EIATTR_SW_WAR
	.align		4
.L_23:
        /*0120*/ 	.byte	0x04, 0x36
        /*0122*/ 	.short	(.L_25 - .L_24)
.L_24:
        /*0124*/ 	.word	0x00000008
.L_25:


//--------------------- .nv.callgraph             --------------------------
	.section	.nv.callgraph,"",@"SHT_CUDA_CALLGRAPH"
	.align	4
	.sectionentsize	8
	.align		4
        /*0000*/ 	.word	0x00000000
	.align		4
        /*0004*/ 	.word	0xffffffff
	.align		4
        /*0008*/ 	.word	0x00000000
	.align		4
        /*000c*/ 	.word	0xfffffffe
	.align		4
        /*0010*/ 	.word	0x00000000
	.align		4
        /*0014*/ 	.word	0xfffffffd
	.align		4
        /*0018*/ 	.word	0x00000000
	.align		4
        /*001c*/ 	.word	0xfffffffc


//--------------------- .text._Z11findMaxDatePlS_i --------------------------
	.section	.text._Z11findMaxDatePlS_i,"ax",@progbits
	.align	128
        .global         _Z11findMaxDatePlS_i
        .type           _Z11findMaxDatePlS_i,@function
        .size           _Z11findMaxDatePlS_i,(.L_x_2 - _Z11findMaxDatePlS_i)
        .other          _Z11findMaxDatePlS_i,@"STO_CUDA_ENTRY STV_DEFAULT"
_Z11findMaxDatePlS_i:
.text._Z11findMaxDatePlS_i:
[----:B------:R-:W-:Y:S01]  /*0000*/  LDC R1, c[0x0][0x37c] ;  /* 0x0000df00ff017b82 */ /* 0x000fe20000000800 */
[----:B------:R-:W0:Y:S07]  /*0010*/  S2R R3, SR_TID.X ;  /* 0x0000000000037919 */ /* 0x000e2e0000002100 */
[----:B------:R-:W0:Y:S01]  /*0020*/  S2UR UR4, SR_CTAID.X ;  /* 0x00000000000479c3 */ /* 0x000e220000002500 */
[----:B------:R-:W1:Y:S01]  /*0030*/  LDCU UR5, c[0x0][0x390] ;  /* 0x00007200ff0577ac */ /* 0x000e620008000800 */
[----:B------:R-:W-:-:S02]  /*0040*/  IMAD.MOV.U32 R4, RZ, RZ, 0x0 ;  /* 0x00000000ff047424 */ /* 0x000fc400078e00ff */
[----:B------:R-:W-:Y:S01]  /*0050*/  IMAD.MOV.U32 R5, RZ, RZ, -0x80000000 ;  /* 0x80000000ff057424 */ /* 0x000fe200078e00ff */
[----:B------:R-:W2:Y:S03]  /*0060*/  LDCU.64 UR6, c[0x0][0x358] ;  /* 0x00006b00ff0677ac */ /* 0x000ea60008000a00 */
[----:B------:R-:W0:Y:S02]  /*0070*/  LDC R0, c[0x0][0x360] ;  /* 0x0000d800ff007b82 */ /* 0x000e240000000800 */
[----:B0-----:R-:W-:-:S05]  /*0080*/  IMAD R9, R0, UR4, R3 ;  /* 0x0000000400097c24 */ /* 0x001fca000f8e0203 */
[----:B-1----:R-:W-:-:S13]  /*0090*/  ISETP.GE.AND P0, PT, R9, UR5, PT ;  /* 0x0000000509007c0c */ /* 0x002fda000bf06270 */
[----:B------:R-:W0:Y:S02]  /*00a0*/  @!P0 LDC.64 R6, c[0x0][0x380] ;  /* 0x0000e000ff068b82 */ /* 0x000e240000000a00 */
[----:B0-----:R-:W-:-:S05]  /*00b0*/  @!P0 IMAD.WIDE R6, R9, 0x8, R6 ;  /* 0x0000000809068825 */ /* 0x001fca00078e0206 */
[----:B--2---:R-:W2:Y:S01]  /*00c0*/  @!P0 LDG.E.64 R4, desc[UR6][R6.64] ;  /* 0x0000000606048981 */ /* 0x004ea2000c1e1b00 */
[----:B------:R-:W-:-:S03]  /*00d0*/  ISETP.GT.U32.AND P2, PT, R3, 0x1f, PT ;  /* 0x0000001f0300780c */ /* 0x000fc60003f44070 */
[----:B--2---:R-:W0:Y:S04]  /*00e0*/  SHFL.DOWN PT, R11, R4, 0x10, 0x1f ;  /* 0x0a001f00040b7f89 */ /* 0x004e2800000e0000 */
[----:B------:R-:W1:Y:S01]  /*00f0*/  SHFL.DOWN PT, R9, R5, 0x10, 0x1f ;  /* 0x0a001f0005097f89 */ /* 0x000e6200000e0000 */
[----:B0-----:R-:W-:-:S04]  /*0100*/  ISETP.GT.U32.AND P0, PT, R4, R11, PT ;  /* 0x0000000b0400720c */ /* 0x001fc80003f04070 */
[----:B-1----:R-:W-:-:S04]  /*0110*/  ISETP.GT.AND.EX P0, PT, R5, R9, PT, P0 ;  /* 0x000000090500720c */ /* 0x002fc80003f04300 */
[----:B------:R-:W-:Y:S02]  /*0120*/  SEL R13, R4, R11, P0 ;  /* 0x0000000b040d7207 */ /* 0x000fe40000000000 */
[----:B------:R-:W-:-:S03]  /*0130*/  SEL R15, R5, R9, P0 ;  /* 0x00000009050f7207 */ /* 0x000fc60000000000 */
[----:B------:R-:W0:Y:S04]  /*0140*/  SHFL.DOWN PT, R8, R13, 0x8, 0x1f ;  /* 0x09001f000d087f89 */ /* 0x000e2800000e0000 */
        /* <DEDUP_REMOVED lines=10> */
[----:B------:R-:W-:Y:S02]  /*01f0*/  SEL R7, R11, R2, P0 ;  /* 0x000000020b077207 */ /* 0x000fe40000000000 */
[----:B------:R-:W-:Y:S01]  /*0200*/  LOP3.LUT R4, R3, 0x1f, RZ, 0xc0, !PT ;  /* 0x0000001f03047812 */ /* 0x000fe200078ec0ff */
[----:B------:R-:W0:Y:S03]  /*0210*/  SHFL.DOWN PT, R5, R6, 0x2, 0x1f ;  /* 0x08401f0006057f89 */ /* 0x000e2600000e0000 */
[----:B------:R-:W-:Y:S01]  /*0220*/  ISETP.NE.AND P1, PT, R4, RZ, PT ;  /* 0x000000ff0400720c */ /* 0x000fe20003f25270 */
[----:B------:R-:W1:-:S12]  /*0230*/  SHFL.DOWN PT, R2, R7, 0x2, 0x1f ;  /* 0x08401f0007027f89 */ /* 0x000e5800000e0000 */
[----:B------:R-:W2:Y:S01]  /*0240*/  @!P1 S2R R8, SR_CgaCtaId ;  /* 0x0000000000089919 */ /* 0x000ea20000008800 */
[----:B0-----:R-:W-:-:S04]  /*0250*/  ISETP.GT.U32.AND P0, PT, R6, R5, PT ;  /* 0x000000050600720c */ /* 0x001fc80003f04070 */
[----:B-1----:R-:W-:-:S04]  /*0260*/  ISETP.GT.AND.EX P0, PT, R7, R2, PT, P0 ;  /* 0x000000020700720c */ /* 0x002fc80003f04300 */
[----:B------:R-:W-:Y:S02]  /*0270*/  SEL R9, R6, R5, P0 ;  /* 0x0000000506097207 */ /* 0x000fe40000000000 */
[----:B------:R-:W-:Y:S02]  /*0280*/  SEL R10, R7, R2, P0 ;  /* 0x00000002070a7207 */ /* 0x000fe40000000000 */
[----:B------:R-:W-:Y:S01]  /*0290*/  @!P1 MOV R7, 0x400 ;  /* 0x0000040000079802 */ /* 0x000fe20000000f00 */
[----:B------:R-:W0:Y:S01]  /*02a0*/  SHFL.DOWN PT, R2, R9, 0x1, 0x1f ;  /* 0x08201f0009027f89 */ /* 0x000e2200000e0000 */
[----:B------:R-:W-:-:S03]  /*02b0*/  @!P1 SHF.R.U32.HI R6, RZ, 0x2, R3 ;  /* 0x00000002ff069819 */ /* 0x000fc60000011603 */
[----:B------:R-:W1:Y:S01]  /*02c0*/  SHFL.DOWN PT, R5, R10, 0x1, 0x1f ;  /* 0x08201f000a057f89 */ /* 0x000e6200000e0000 */
[----:B------:R-:W-:Y:S02]  /*02d0*/  @!P1 LOP3.LUT R6, R6, 0xf8, RZ, 0xc0, !PT ;  /* 0x000000f806069812 */ /* 0x000fe400078ec0ff */
[----:B--2---:R-:W-:-:S05]  /*02e0*/  @!P1 LEA R7, R8, R7, 0x18 ;  /* 0x0000000708079211 */ /* 0x004fca00078ec0ff */
[----:B------:R-:W-:Y:S01]  /*02f0*/  @!P1 IMAD.IADD R7, R6, 0x1, R7 ;  /* 0x0000000106079824 */ /* 0x000fe200078e0207 */
[----:B0-----:R-:W-:-:S04]  /*0300*/  ISETP.GT.U32.AND P0, PT, R9, R2, PT ;  /* 0x000000020900720c */ /* 0x001fc80003f04070 */
[----:B-1----:R-:W-:-:S04]  /*0310*/  ISETP.GT.AND.EX P0, PT, R10, R5, PT, P0 ;  /* 0x000000050a00720c */ /* 0x002fc80003f04300 */
[----:B------:R-:W-:Y:S02]  /*0320*/  SEL R2, R9, R2, P0 ;  /* 0x0000000209027207 */ /* 0x000fe40000000000 */
[----:B------:R-:W-:-:S05]  /*0330*/  SEL R3, R10, R5, P0 ;  /* 0x000000050a037207 */ /* 0x000fca0000000000 */
[----:B------:R0:W-:Y:S01]  /*0340*/  @!P1 STS.64 [R7], R2 ;  /* 0x0000000207009388 */ /* 0x0001e20000000a00 */
[----:B------:R-:W-:Y:S06]  /*0350*/  BAR.SYNC.DEFER_BLOCKING 0x0 ;  /* 0x0000000000007b1d */ /* 0x000fec0000010000 */
[----:B------:R-:W-:Y:S05]  /*0360*/  @P2 EXIT ;  /* 0x000000000000294d */ /* 0x000fea0003800000 */
[----:B------:R-:W-:-:S05]  /*0370*/  VIADD R0, R0, 0x1f ;  /* 0x0000001f00007836 */ /* 0x000fca0000000000 */
[----:B0-----:R-:W-:-:S04]  /*0380*/  SHF.R.U32.HI R3, RZ, 0x5, R0 ;  /* 0x00000005ff037819 */ /* 0x001fc80000011600 */
[----:B------:R-:W-:-:S13]  /*0390*/  ISETP.GE.U32.AND P0, PT, R4, R3, PT ;  /* 0x000000030400720c */ /* 0x000fda0003f06070 */
[----:B------:R-:W-:Y:S05]  /*03a0*/  @P0 EXIT ;  /* 0x000000000000094d */ /* 0x000fea0003800000 */
[----:B------:R-:W0:Y:S01]  /*03b0*/  S2UR UR5, SR_CgaCtaId ;  /* 0x00000000000579c3 */ /* 0x000e220000008800 */
[----:B------:R-:W-:Y:S02]  /*03c0*/  UMOV UR4, 0x400 ;  /* 0x0000040000047882 */ /* 0x000fe40000000000 */
[----:B0-----:R-:W-:-:S06]  /*03d0*/  ULEA UR4, UR5, UR4, 0x18 ;  /* 0x0000000405047291 */ /* 0x001fcc000f8ec0ff */
[----:B------:R-:W-:-:S06]  /*03e0*/  LEA R2, R4, UR4, 0x3 ;  /* 0x0000000404027c11 */ /* 0x000fcc000f8e18ff */
[----:B------:R-:W0:Y:S04]  /*03f0*/  LDS.64 R2, [R2] ;  /* 0x0000000002027984 */ /* 0x000e280000000a00 */
[----:B0-----:R-:W0:Y:S04]  /*0400*/  SHFL.DOWN PT, R7, R2, 0x10, 0x1f ;  /* 0x0a001f0002077f89 */ /* 0x001e2800000e0000 */
        /* <DEDUP_REMOVED lines=23> */
[----:B------:R0:W1:Y:S04]  /*0580*/  SHFL.DOWN PT, R0, R13, 0x1, 0x1f ;  /* 0x08201f000d007f89 */ /* 0x00006800000e0000 */
[----:B------:R0:W2:Y:S01]  /*0590*/  SHFL.DOWN PT, R4, R11, 0x1, 0x1f ;  /* 0x08201f000b047f89 */ /* 0x0000a200000e0000 */
[----:B------:R-:W-:Y:S05]  /*05a0*/  @P1 EXIT ;  /* 0x000000000000194d */ /* 0x000fea0003800000 */
[----:B------:R-:W3:Y:S02]  /*05b0*/  LDC.64 R2, c[0x0][0x388] ;  /* 0x0000e200ff027b82 */ /* 0x000ee40000000a00 */
[----:B---3--:R3:W5:Y:S01]  /*05c0*/  LDG.E.64 R8, desc[UR6][R2.64] ;  /* 0x0000000602087981 */ /* 0x008762000c1e1b00 */
[----:B--2---:R-:W-:-:S04]  /*05d0*/  ISETP.GT.U32.AND P0, PT, R11, R4, PT ;  /* 0x000000040b00720c */ /* 0x004fc80003f04070 */
[----:B-1----:R-:W-:-:S04]  /*05e0*/  ISETP.GT.AND.EX P0, PT, R13, R0, PT, P0 ;  /* 0x000000000d00720c */ /* 0x002fc80003f04300 */
[----:B0-----:R-:W-:Y:S02]  /*05f0*/  SEL R11, R11, R4, P0 ;  /* 0x000000040b0b7207 */ /* 0x001fe40000000000 */
[----:B---3--:R-:W-:-:S07]  /*0600*/  SEL R13, R13, R0, P0 ;  /* 0x000000000d0d7207 */ /* 0x008fce0000000000 */
.L_x_0:
[----:B-----5:R-:W-:Y:S01]  /*0610*/  ISETP.GT.U32.AND P0, PT, R11, R8, PT ;  /* 0x000000080b00720c */ /* 0x020fe20003f04070 */
[----:B------:R-:W-:Y:S01]  /*0620*/  IMAD.MOV.U32 R4, RZ, RZ, R8 ;  /* 0x000000ffff047224 */ /* 0x000fe200078e0008 */
[----:B------:R-:W-:Y:S05]  /*0630*/  YIELD ;  /* 0x0000000000007946 */ /* 0x000fea0003800000 */
[----:B------:R-:W-:Y:S01]  /*0640*/  ISETP.GT.AND.EX P0, PT, R13, R9, PT, P0 ;  /* 0x000000090d00720c */ /* 0x000fe20003f04300 */
[----:B------:R-:W-:-:S03]  /*0650*/  IMAD.MOV.U32 R5, RZ, RZ, R9 ;  /* 0x000000ffff057224 */ /* 0x000fc600078e0009 */
[----:B------:R-:W-:Y:S02]  /*0660*/  SEL R6, R11, R8, P0 ;  /* 0x000000080b067207 */ /* 0x000fe40000000000 */
[----:B------:R-:W-:-:S05]  /*0670*/  SEL R7, R13, R9, P0 ;  /* 0x000000090d077207 */ /* 0x000fca0000000000 */
[----:B------:R-:W2:Y:S02]  /*0680*/  ATOMG.E.CAS.64.STRONG.GPU PT, R4, [R2], R4, R6 ;  /* 0x00000004020473a9 */ /* 0x000ea400001ee506 */
[----:B--2---:R-:W-:Y:S01]  /*0690*/  ISETP.NE.U32.AND P0, PT, R8, R4, PT ;  /* 0x000000040800720c */ /* 0x004fe20003f05070 */
[----:B------:R-:W-:-:S03]  /*06a0*/  IMAD.MOV.U32 R8, RZ, RZ, R4 ;  /* 0x000000ffff087224 */ /* 0x000fc600078e0004 */
[----:B------:R-:W-:Y:S01]  /*06b0*/  ISETP.NE.AND.EX P0, PT, R9, R5, PT, P0 ;  /* 0x000000050900720c */ /* 0x000fe20003f05300 */
[----:B------:R-:W-:-:S12]  /*06c0*/  IMAD.MOV.U32 R9, RZ, RZ, R5 ;  /* 0x000000ffff097224 */ /* 0x000fd800078e0005 */
[----:B------:R-:W-:Y:S05]  /*06d0*/  @P0 BRA `(.L_x_0) ;  /* 0xfffffffc00cc0947 */ /* 0x000fea000383ffff */
[----:B------:R-:W-:Y:S05]  /*06e0*/  EXIT ;  /* 0x000000000000794d */ /* 0x000fea0003800000 */
.L_x_1:
[----:B------:R-:W-:-:S00]  /*06f0*/  BRA `(.L_x_1) ;  /* 0xfffffffc00fc7947 */ /* 0x000fc0000383ffff */
[----:B------:R-:W-:-:S00]  /*0700*/  NOP ;  /* 0x0000000000007918 */ /* 0x000fc00000000000 */
[----:B------:R-:W-:-:S00]  /*0710*/  NOP ;  /* 0x0000000000007918 */ /* 0x000fc00000000000 */
[----:B------:R-:W-:-:S00]  /*0720*/  NOP ;  /* 0x0000000000007918 */ /* 0x000fc00000000000 */
[----:B------:R-:W-:-:S00]  /*0730*/  NOP ;  /* 0x0000000000007918 */ /* 0x000fc00000000000 */
[----:B------:R-:W-:-:S00]  /*0740*/  NOP ;  /* 0x0000000000007918 */ /* 0x000fc00000000000 */
[----:B------:R-:W-:-:S00]  /*0750*/  NOP ;  /* 0x0000000000007918 */ /* 0x000fc00000000000 */
[----:B------:R-:W-:-:S00]  /*0760*/  NOP ;  /* 0x0000000000007918 */ /* 0x000fc00000000000 */
[----:B------:R-:W-:-:S00]  /*0770*/  NOP ;  /* 0x0000000000007918 */ /* 0x000fc00000000000 */
.L_x_2:


//--------------------- .nv.shared._Z11findMaxDatePlS_i --------------------------
	.section	.nv.shared._Z11findMaxDatePlS_i,"aw",@nobits
	.sectionflags	@""
	.align	8
.nv.shared._Z11findMaxDatePlS_i:
	.zero		1280


//--------------------- .nv.shared.reserved.0     --------------------------
	.section	.nv.shared.reserved.0,"aw",@nobits
	.weak		__nv_reservedSMEM_offset_0_alias
	.size		__nv_reservedSMEM_offset_0_alias, 0, 64
	.other		__nv_reservedSMEM_offset_0_alias,@"STO_CUDA_RESERVED_SHARED STV_DEFAULT"
__nv_reservedSMEM_offset_0_alias:
	.zero		0
	.zero		64


//--------------------- .nv.constant0._Z11findMaxDatePlS_i --------------------------
	.section	.nv.constant0._Z11findMaxDatePlS_i,"a",@progbits
	.sectionflags	@""
	.align	4
.nv.constant0._Z11findMaxDatePlS_i:
	.zero		916


//--------------------- SYMBOLS --------------------------

	.type		.nv.reservedSmem.offset0,@object
	.size		.nv.reservedSmem.offset0,0x4
	.type		.nv.reservedSmem.cap,@object
	.size		.nv.reservedSmem.cap,0x4
